//
// Generated by NVIDIA NVVM Compiler
//
// Compiler Build ID: CL-36424714
// Cuda compilation tools, release 13.0, V13.0.88
// Based on NVVM 20.0.0
//

.version 9.0
.target sm_100
.address_size 64

	// .globl	_Z6warmupP11innerStructS0_i

.visible .entry _Z6warmupP11innerStructS0_i(
	.param .u64 .ptr .align 1 _Z6warmupP11innerStructS0_i_param_0,
	.param .u64 .ptr .align 1 _Z6warmupP11innerStructS0_i_param_1,
	.param .u32 _Z6warmupP11innerStructS0_i_param_2
)
{
	.reg .pred 	%p<2>;
	.reg .b32 	%r<6>;
	.reg .b32 	%f<5>;
	.reg .b64 	%rd<8>;

	ld.param.u64 	%rd1, [_Z6warmupP11innerStructS0_i_param_0];
	ld.param.u64 	%rd2, [_Z6warmupP11innerStructS0_i_param_1];
	ld.param.u32 	%r2, [_Z6warmupP11innerStructS0_i_param_2];
	mov.u32 	%r3, %ctaid.x;
	mov.u32 	%r4, %ntid.x;
	mov.u32 	%r5, %tid.x;
	mad.lo.s32 	%r1, %r3, %r4, %r5;
	setp.ge.s32 	%p1, %r1, %r2;
	@%p1 bra 	$L__BB0_2;
	cvta.to.global.u64 	%rd3, %rd1;
	cvta.to.global.u64 	%rd4, %rd2;
	mul.wide.s32 	%rd5, %r1, 8;
	add.s64 	%rd6, %rd3, %rd5;
	ld.global.f32 	%f1, [%rd6];
	add.f32 	%f2, %f1, 0f41200000;
	add.s64 	%rd7, %rd4, %rd5;
	st.global.f32 	[%rd7], %f2;
	ld.global.f32 	%f3, [%rd6+4];
	add.f32 	%f4, %f3, 0f41A00000;
	st.global.f32 	[%rd7+4], %f4;
$L__BB0_2:
	ret;

}
	// .globl	_Z15testInnerStructP11innerStructS0_i
.visible .entry _Z15testInnerStructP11innerStructS0_i(
	.param .u64 .ptr .align 1 _Z15testInnerStructP11innerStructS0_i_param_0,
	.param .u64 .ptr .align 1 _Z15testInnerStructP11innerStructS0_i_param_1,
	.param .u32 _Z15testInnerStructP11innerStructS0_i_param_2
)
{
	.reg .pred 	%p<2>;
	.reg .b32 	%r<6>;
	.reg .b32 	%f<5>;
	.reg .b64 	%rd<8>;

	ld.param.u64 	%rd1, [_Z15testInnerStructP11innerStructS0_i_param_0];
	ld.param.u64 	%rd2, [_Z15testInnerStructP11innerStructS0_i_param_1];
	ld.param.u32 	%r2, [_Z15testInnerStructP11innerStructS0_i_param_2];
	mov.u32 	%r3, %ctaid.x;
	mov.u32 	%r4, %ntid.x;
	mov.u32 	%r5, %tid.x;
	mad.lo.s32 	%r1, %r3, %r4, %r5;
	setp.ge.s32 	%p1, %r1, %r2;
	@%p1 bra 	$L__BB1_2;
	cvta.to.global.u64 	%rd3, %rd1;
	cvta.to.global.u64 	%rd4, %rd2;
	mul.wide.s32 	%rd5, %r1, 8;
	add.s64 	%rd6, %rd3, %rd5;
	ld.global.f32 	%f1, [%rd6];
	add.f32 	%f2, %f1, 0f41200000;
	add.s64 	%rd7, %rd4, %rd5;
	st.global.f32 	[%rd7], %f2;
	ld.global.f32 	%f3, [%rd6+4];
	add.f32 	%f4, %f3, 0f41A00000;
	st.global.f32 	[%rd7+4], %f4;
$L__BB1_2:
	ret;

}


// ===== COMPILED SASS (sm_100) =====

	.target	sm_100

	.elftype	@"ET_EXEC"


//--------------------- .note.nv.tkinfo           --------------------------
	.section	.note.nv.tkinfo,"",@"SHT_NOTE"
	.sectionflags	@"SHF_NOTE_NV_TKINFO"
	.tkinfo
        /*0018*/ 	.word	0x00000002
        /*0030*/ 	.string	""
        /*0030*/ 	.string	"ptxas"
        /*0030*/ 	.string	"Cuda compilation tools, release 13.0, V13.0.88"
        /*0030*/ 	.string	"Build cuda_13.0.r13.0/compiler.36424714_0"
        /*0030*/ 	.string	"-arch sm_100 -m 64 "



//--------------------- .note.nv.cuinfo           --------------------------
	.section	.note.nv.cuinfo,"",@"SHT_NOTE"
	.sectionflags	@"SHF_NOTE_NV_CUINFO"
        /*0018*/ 	.short	0x0002
        /*001a*/ 	.short	0x0064
        /*001c*/ 	.short	0x0082
	.zero		2


//--------------------- .nv.info                  --------------------------
	.section	.nv.info,"",@"SHT_CUDA_INFO"
	.align	4


	//----- nvinfo : EIATTR_REGCOUNT
	.align		4
        /*0000*/ 	.byte	0x04, 0x2f
        /*0002*/ 	.short	(.L_1 - .L_0)
	.align		4
.L_0:
        /*0004*/ 	.word	index@(_Z6warmupP11innerStructS0_i)
        /*0008*/ 	.word	0x0000000c


	//----- nvinfo : EIATTR_FRAME_SIZE
	.align		4
.L_1:
        /*000c*/ 	.byte	0x04, 0x11
        /*000e*/ 	.short	(.L_3 - .L_2)
	.align		4
.L_2:
        /*0010*/ 	.word	index@(_Z6warmupP11innerStructS0_i)
        /*0014*/ 	.word	0x00000000


	//----- nvinfo : EIATTR_REGCOUNT
	.align		4
.L_3:
        /*0018*/ 	.byte	0x04, 0x2f
        /*001a*/ 	.short	(.L_5 - .L_4)
	.align		4
.L_4:
        /*001c*/ 	.word	index@(_Z15testInnerStructP11innerStructS0_i)
        /*0020*/ 	.word	0x0000000c


	//----- nvinfo : EIATTR_FRAME_SIZE
	.align		4
.L_5:
        /*0024*/ 	.byte	0x04, 0x11
        /*0026*/ 	.short	(.L_7 - .L_6)
	.align		4
.L_6:
        /*0028*/ 	.word	index@(_Z15testInnerStructP11innerStructS0_i)
        /*002c*/ 	.word	0x00000000


	//----- nvinfo : EIATTR_MIN_STACK_SIZE
	.align		4
.L_7:
        /*0030*/ 	.byte	0x04, 0x12
        /*0032*/ 	.short	(.L_9 - .L_8)
	.align		4
.L_8:
        /*0034*/ 	.word	index@(_Z15testInnerStructP11innerStructS0_i)
        /*0038*/ 	.word	0x00000000


	//----- nvinfo : EIATTR_MIN_STACK_SIZE
	.align		4
.L_9:
        /*003c*/ 	.byte	0x04, 0x12
        /*003e*/ 	.short	(.L_11 - .L_10)
	.align		4
.L_10:
        /*0040*/ 	.word	index@(_Z6warmupP11innerStructS0_i)
        /*0044*/ 	.word	0x00000000
.L_11:


//--------------------- .nv.compat                --------------------------
	.section	.nv.compat,"",@"SHT_CUDA_COMPAT_INFO"
	.align	4
        /*0000*/ 	.byte	0x02, 0x09, 0x00, 0x00, 0x02, 0x02, 0x01, 0x00, 0x02, 0x05, 0x05, 0x00, 0x03, 0x07, 0x01, 0x01
        /*0010*/ 	.byte	0x02, 0x03, 0x00, 0x00, 0x02, 0x06, 0x01, 0x00, 0x04, 0x0b, 0x08, 0x00, 0x09, 0x00, 0x00, 0x00
        /*0020*/ 	.byte	0x00, 0x00, 0x00, 0x00


//--------------------- .nv.info._Z15testInnerStructP11innerStructS0_i --------------------------
	.section	.nv.info._Z15testInnerStructP11innerStructS0_i,"",@"SHT_CUDA_INFO"
	.sectionflags	@""
	.align	4


	//----- nvinfo : EIATTR_CUDA_API_VERSION
	.align		4
        /*0000*/ 	.byte	0x04, 0x37
        /*0002*/ 	.short	(.L_13 - .L_12)
.L_12:
        /*0004*/ 	.word	0x00000082


	//----- nvinfo : EIATTR_KPARAM_INFO
	.align		4
.L_13:
        /*0008*/ 	.byte	0x04, 0x17
        /*000a*/ 	.short	(.L_15 - .L_14)
.L_14:
        /*000c*/ 	.word	0x00000000
        /*0010*/ 	.short	0x0002
        /*0012*/ 	.short	0x0010
        /*0014*/ 	.byte	0x00, 0xf0, 0x11, 0x00


	//----- nvinfo : EIATTR_KPARAM_INFO
	.align		4
.L_15:
        /*0018*/ 	.byte	0x04, 0x17
        /*001a*/ 	.short	(.L_17 - .L_16)
.L_16:
        /*001c*/ 	.word	0x00000000
        /*0020*/ 	.short	0x0001
        /*0022*/ 	.short	0x0008
        /*0024*/ 	.byte	0x00, 0xf5, 0x21, 0x00


	//----- nvinfo : EIATTR_KPARAM_INFO
	.align		4
.L_17:
        /*0028*/ 	.byte	0x04, 0x17
        /*002a*/ 	.short	(.L_19 - .L_18)
.L_18:
        /*002c*/ 	.word	0x00000000
        /*0030*/ 	.short	0x0000
        /*0032*/ 	.short	0x0000
        /*0034*/ 	.byte	0x00, 0xf5, 0x21, 0x00


	//----- nvinfo : EIATTR_SPARSE_MMA_MASK
	.align		4
.L_19:
        /*0038*/ 	.byte	0x03, 0x50
        /*003a*/ 	.short	0x0000


	//----- nvinfo : EIATTR_MAXREG_COUNT
	.align		4
        /*003c*/ 	.byte	0x03, 0x1b
        /*003e*/ 	.short	0x00ff


	//----- nvinfo : EIATTR_MERCURY_ISA_VERSION
	.align		4
        /*0040*/ 	.byte	0x03, 0x5f
        /*0042*/ 	.short	0x0101


	//----- nvinfo : EIATTR_VRC_CTA_INIT_COUNT
	.align		4
        /*0044*/ 	.byte	0x02, 0x4a
	.zero		1
	.zero		1


	//----- nvinfo : EIATTR_EXIT_INSTR_OFFSETS
	.align		4
        /*0048*/ 	.byte	0x04, 0x1c
        /*004a*/ 	.short	(.L_21 - .L_20)


	//   ....[0]....
.L_20:
        /*004c*/ 	.word	0x00000070


	//   ....[1]....
        /*0050*/ 	.word	0x00000130


	//----- nvinfo : EIATTR_CBANK_PARAM_SIZE
	.align		4
.L_21:
        /*0054*/ 	.byte	0x03, 0x19
        /*0056*/ 	.short	0x0014


	//----- nvinfo : EIATTR_PARAM_CBANK
	.align		4
        /*0058*/ 	.byte	0x04, 0x0a
        /*005a*/ 	.short	(.L_23 - .L_22)
	.align		4
.L_22:
        /*005c*/ 	.word	index@(.nv.constant0._Z15testInnerStructP11innerStructS0_i)
        /*0060*/ 	.short	0x0380
        /*0062*/ 	.short	0x0014


	//----- nvinfo : EIATTR_SW_WAR
	.align		4
.L_23:
        /*0064*/ 	.byte	0x04, 0x36
        /*0066*/ 	.short	(.L_25 - .L_24)
.L_24:
        /*0068*/ 	.word	0x00000008
.L_25:


//--------------------- .nv.info._Z6warmupP11innerStructS0_i --------------------------
	.section	.nv.info._Z6warmupP11innerStructS0_i,"",@"SHT_CUDA_INFO"
	.sectionflags	@""
	.align	4


	//----- nvinfo : EIATTR_CUDA_API_VERSION
	.align		4
        /*0000*/ 	.byte	0x04, 0x37
        /*0002*/ 	.short	(.L_27 - .L_26)
.L_26:
        /*0004*/ 	.word	0x00000082


	//----- nvinfo : EIATTR_KPARAM_INFO
	.align		4
.L_27:
        /*0008*/ 	.byte	0x04, 0x17
        /*000a*/ 	.short	(.L_29 - .L_28)
.L_28:
        /*000c*/ 	.word	0x00000000
        /*0010*/ 	.short	0x0002
        /*0012*/ 	.short	0x0010
        /*0014*/ 	.byte	0x00, 0xf0, 0x11, 0x00


	//----- nvinfo : EIATTR_KPARAM_INFO
	.align		4
.L_29:
        /*0018*/ 	.byte	0x04, 0x17
        /*001a*/ 	.short	(.L_31 - .L_30)
.L_30:
        /*001c*/ 	.word	0x00000000
        /*0020*/ 	.short	0x0001
        /*0022*/ 	.short	0x0008
        /*0024*/ 	.byte	0x00, 0xf5, 0x21, 0x00


	//----- nvinfo : EIATTR_KPARAM_INFO
	.align		4
.L_31:
        /*0028*/ 	.byte	0x04, 0x17
        /*002a*/ 	.short	(.L_33 - .L_32)
.L_32:
        /*002c*/ 	.word	0x00000000
        /*0030*/ 	.short	0x0000
        /*0032*/ 	.short	0x0000
        /*0034*/ 	.byte	0x00, 0xf5, 0x21, 0x00


	//----- nvinfo : EIATTR_SPARSE_MMA_MASK
	.align		4
.L_33:
        /*0038*/ 	.byte	0x03, 0x50
        /*003a*/ 	.short	0x0000


	//----- nvinfo : EIATTR_MAXREG_COUNT
	.align		4
        /*003c*/ 	.byte	0x03, 0x1b
        /*003e*/ 	.short	0x00ff


	//----- nvinfo : EIATTR_MERCURY_ISA_VERSION
	.align		4
        /*0040*/ 	.byte	0x03, 0x5f
        /*0042*/ 	.short	0x0101


	//----- nvinfo : EIATTR_VRC_CTA_INIT_COUNT
	.align		4
        /*0044*/ 	.byte	0x02, 0x4a
	.zero		1
	.zero		1


	//----- nvinfo : EIATTR_EXIT_INSTR_OFFSETS
	.align		4
        /*0048*/ 	.byte	0x04, 0x1c
        /*004a*/ 	.short	(.L_35 - .L_34)


	//   ....[0]....
.L_34:
        /*004c*/ 	.word	0x00000070


	//   ....[1]....
        /*0050*/ 	.word	0x00000130


	//----- nvinfo : EIATTR_CBANK_PARAM_SIZE
	.align		4
.L_35:
        /*0054*/ 	.byte	0x03, 0x19
        /*0056*/ 	.short	0x0014


	//----- nvinfo : EIATTR_PARAM_CBANK
	.align		4
        /*0058*/ 	.byte	0x04, 0x0a
        /*005a*/ 	.short	(.L_37 - .L_36)
	.align		4
.L_36:
        /*005c*/ 	.word	index@(.nv.constant0._Z6warmupP11innerStructS0_i)
        /*0060*/ 	.short	0x0380
        /*0062*/ 	.short	0x0014


	//----- nvinfo : EIATTR_SW_WAR
	.align		4
.L_37:
        /*0064*/ 	.byte	0x04, 0x36
        /*0066*/ 	.short	(.L_39 - .L_38)
.L_38:
        /*0068*/ 	.word	0x00000008
.L_39:


//--------------------- .nv.callgraph             --------------------------
	.section	.nv.callgraph,"",@"SHT_CUDA_CALLGRAPH"
	.align	4
	.sectionentsize	8
	.align		4
        /*0000*/ 	.word	0x00000000
	.align		4
        /*0004*/ 	.word	0xffffffff
	.align		4
        /*0008*/ 	.word	0x00000000
	.align		4
        /*000c*/ 	.word	0xfffffffe
	.align		4
        /*0010*/ 	.word	0x00000000
	.align		4
        /*0014*/ 	.word	0xfffffffd
	.align		4
        /*0018*/ 	.word	0x00000000
	.align		4
        /*001c*/ 	.word	0xfffffffc


//--------------------- .text._Z15testInnerStructP11innerStructS0_i --------------------------
	.section	.text._Z15testInnerStructP11innerStructS0_i,"ax",@progbits
	.align	128
        .global         _Z15testInnerStructP11innerStructS0_i
        .type           _Z15testInnerStructP11innerStructS0_i,@function
        .size           _Z15testInnerStructP11innerStructS0_i,(.L_x_2 - _Z15testInnerStructP11innerStructS0_i)
        .other          _Z15testInnerStructP11innerStructS0_i,@"STO_CUDA_ENTRY STV_DEFAULT"
_Z15testInnerStructP11innerStructS0_i:
.text._Z15testInnerStructP11innerStructS0_i:
[----:B------:R-:W-:Y:S01]  /*0000*/  LDC R1, c[0x0][0x37c] ;  /* 0x0000df00ff017b82 */ /* 0x000fe20000000800 */
[----:B------:R-:W0:Y:S07]  /*0010*/  S2R R0, SR_TID.X ;  /* 0x0000000000007919 */ /* 0x000e2e0000002100 */
[----:B------:R-:W0:Y:S01]  /*0020*/  S2UR UR4, SR_CTAID.X ;  /* 0x00000000000479c3 */ /* 0x000e220000002500 */
[----:B------:R-:W1:Y:S07]  /*0030*/  LDCU UR5, c[0x0][0x390] ;  /* 0x00007200ff0577ac */ /* 0x000e6e0008000800 */
[----:B------:R-:W0:Y:S02]  /*0040*/  LDC R7, c[0x0][0x360] ;  /* 0x0000d800ff077b82 */ /* 0x000e240000000800 */
[----:B0-----:R-:W-:-:S05]  /*0050*/  IMAD R7, R7, UR4, R0 ;  /* 0x0000000407077c24 */ /* 0x001fca000f8e0200 */
[----:B-1----:R-:W-:-:S13]  /*0060*/  ISETP.GE.AND P0, PT, R7, UR5, PT ;  /* 0x0000000507007c0c */ /* 0x002fda000bf06270 */
[----:B------:R-:W-:Y:S05]  /*0070*/  @P0 EXIT ;  /* 0x000000000000094d */ /* 0x000fea0003800000 */
[----:B------:R-:W0:Y:S01]  /*0080*/  LDC.64 R2, c[0x0][0x380] ;  /* 0x0000e000ff027b82 */ /* 0x000e220000000a00 */
[----:B------:R-:W1:Y:S07]  /*0090*/  LDCU.64 UR4, c[0x0][0x358] ;  /* 0x00006b00ff0477ac */ /* 0x000e6e0008000a00 */
[----:B------:R-:W2:Y:S01]  /*00a0*/  LDC.64 R4, c[0x0][0x388] ;  /* 0x0000e200ff047b82 */ /* 0x000ea20000000a00 */
[----:B0-----:R-:W-:-:S05]  /*00b0*/  IMAD.WIDE R2, R7, 0x8, R2 ;  /* 0x0000000807027825 */ /* 0x001fca00078e0202 */
[----:B-1----:R-:W3:Y:S01]  /*00c0*/  LDG.E R0, desc[UR4][R2.64] ;  /* 0x0000000402007981 */ /* 0x002ee2000c1e1900 */
[----:B--2---:R-:W-:-:S04]  /*00d0*/  IMAD.WIDE R4, R7, 0x8, R4 ;  /* 0x0000000807047825 */ /* 0x004fc800078e0204 */
[----:B---3--:R-:W-:-:S05]  /*00e0*/  FADD R7, R0, 10 ;  /* 0x4120000000077421 */ /* 0x008fca0000000000 */
[----:B------:R-:W-:Y:S04]  /*00f0*/  STG.E desc[UR4][R4.64], R7 ;  /* 0x0000000704007986 */ /* 0x000fe8000c101904 */
[----:B------:R-:W2:Y:S02]  /*0100*/  LDG.E R0, desc[UR4][R2.64+0x4] ;  /* 0x0000040402007981 */ /* 0x000ea4000c1e1900 */
[----:B--2---:R-:W-:-:S05]  /*0110*/  FADD R9, R0, 20 ;  /* 0x41a0000000097421 */ /* 0x004fca0000000000 */
[----:B------:R-:W-:Y:S01]  /*0120*/  STG.E desc[UR4][R4.64+0x4], R9 ;  /* 0x0000040904007986 */ /* 0x000fe2000c101904 */
[----:B------:R-:W-:Y:S05]  /*0130*/  EXIT ;  /* 0x000000000000794d */ /* 0x000fea0003800000 */
.L_x_0:
[----:B------:R-:W-:-:S00]  /*0140*/  BRA `(.L_x_0) ;  /* 0xfffffffc00fc7947 */ /* 0x000fc0000383ffff */
[----:B------:R-:W-:-:S00]  /*0150*/  NOP ;  /* 0x0000000000007918 */ /* 0x000fc00000000000 */
        /* <DEDUP_REMOVED lines=10> */
.L_x_2:


//--------------------- .text._Z6warmupP11innerStructS0_i --------------------------
	.section	.text._Z6warmupP11innerStructS0_i,"ax",@progbits
	.align	128
        .global         _Z6warmupP11innerStructS0_i
        .type           _Z6warmupP11innerStructS0_i,@function
        .size           _Z6warmupP11innerStructS0_i,(.L_x_3 - _Z6warmupP11innerStructS0_i)
        .other          _Z6warmupP11innerStructS0_i,@"STO_CUDA_ENTRY STV_DEFAULT"
_Z6warmupP11innerStructS0_i:
.text._Z6warmupP11innerStructS0_i:
        /* <DEDUP_REMOVED lines=20> */
.L_x_1:
        /* <DEDUP_REMOVED lines=12> */
.L_x_3:


//--------------------- .nv.shared.reserved.0     --------------------------
	.section	.nv.shared.reserved.0,"aw",@nobits
	.weak		__nv_reservedSMEM_offset_0_alias
	.size		__nv_reservedSMEM_offset_0_alias, 0, 64
	.other		__nv_reservedSMEM_offset_0_alias,@"STO_CUDA_RESERVED_SHARED STV_DEFAULT"
__nv_reservedSMEM_offset_0_alias:
	.zero		0
	.zero		64


//--------------------- .nv.constant0._Z15testInnerStructP11innerStructS0_i --------------------------
	.section	.nv.constant0._Z15testInnerStructP11innerStructS0_i,"a",@progbits
	.sectionflags	@""
	.align	4
.nv.constant0._Z15testInnerStructP11innerStructS0_i:
	.zero		916


//--------------------- .nv.constant0._Z6warmupP11innerStructS0_i --------------------------
	.section	.nv.constant0._Z6warmupP11innerStructS0_i,"a",@progbits
	.sectionflags	@""
	.align	4
.nv.constant0._Z6warmupP11innerStructS0_i:
	.zero		916


//--------------------- SYMBOLS --------------------------

	.type		.nv.reservedSmem.offset0,@object
	.size		.nv.reservedSmem.offset0,0x4
